//
// Generated by NVIDIA NVVM Compiler
//
// Compiler Build ID: CL-36424714
// Cuda compilation tools, release 13.0, V13.0.88
// Based on NVVM 20.0.0
//

.version 9.0
.target sm_100
.address_size 64

	// .globl	_ZN3cub18CUB_300001_SM_10006detail11EmptyKernelIvEEvv
.global .align 1 .b8 _ZN41_INTERNAL_37deed83_4_k_cu_f6e46f29_2677084cuda3std3__45__cpo5beginE[1];
.global .align 1 .b8 _ZN41_INTERNAL_37deed83_4_k_cu_f6e46f29_2677084cuda3std3__45__cpo3endE[1];
.global .align 1 .b8 _ZN41_INTERNAL_37deed83_4_k_cu_f6e46f29_2677084cuda3std3__45__cpo6cbeginE[1];
.global .align 1 .b8 _ZN41_INTERNAL_37deed83_4_k_cu_f6e46f29_2677084cuda3std3__45__cpo4cendE[1];
.global .align 1 .b8 _ZN41_INTERNAL_37deed83_4_k_cu_f6e46f29_2677084cuda3std3__45__cpo6rbeginE[1];
.global .align 1 .b8 _ZN41_INTERNAL_37deed83_4_k_cu_f6e46f29_2677084cuda3std3__45__cpo4rendE[1];
.global .align 1 .b8 _ZN41_INTERNAL_37deed83_4_k_cu_f6e46f29_2677084cuda3std3__45__cpo7crbeginE[1];
.global .align 1 .b8 _ZN41_INTERNAL_37deed83_4_k_cu_f6e46f29_2677084cuda3std3__45__cpo5crendE[1];
.global .align 1 .b8 _ZN41_INTERNAL_37deed83_4_k_cu_f6e46f29_2677084cuda3std3__443_GLOBAL__N__37deed83_4_k_cu_f6e46f29_2677086ignoreE[1];
.global .align 1 .b8 _ZN41_INTERNAL_37deed83_4_k_cu_f6e46f29_2677084cuda3std3__419piecewise_constructE[1];
.global .align 1 .b8 _ZN41_INTERNAL_37deed83_4_k_cu_f6e46f29_2677084cuda3std3__48in_placeE[1];
.global .align 1 .b8 _ZN41_INTERNAL_37deed83_4_k_cu_f6e46f29_2677084cuda3std3__420unreachable_sentinelE[1];
.global .align 1 .b8 _ZN41_INTERNAL_37deed83_4_k_cu_f6e46f29_2677084cuda3std3__47nulloptE[1];
.global .align 1 .b8 _ZN41_INTERNAL_37deed83_4_k_cu_f6e46f29_2677084cuda3std3__48unexpectE[1];
.global .align 1 .b8 _ZN41_INTERNAL_37deed83_4_k_cu_f6e46f29_2677084cuda3std6ranges3__45__cpo4swapE[1];
.global .align 1 .b8 _ZN41_INTERNAL_37deed83_4_k_cu_f6e46f29_2677084cuda3std6ranges3__45__cpo9iter_moveE[1];
.global .align 1 .b8 _ZN41_INTERNAL_37deed83_4_k_cu_f6e46f29_2677084cuda3std6ranges3__45__cpo5beginE[1];
.global .align 1 .b8 _ZN41_INTERNAL_37deed83_4_k_cu_f6e46f29_2677084cuda3std6ranges3__45__cpo3endE[1];
.global .align 1 .b8 _ZN41_INTERNAL_37deed83_4_k_cu_f6e46f29_2677084cuda3std6ranges3__45__cpo6cbeginE[1];
.global .align 1 .b8 _ZN41_INTERNAL_37deed83_4_k_cu_f6e46f29_2677084cuda3std6ranges3__45__cpo4cendE[1];
.global .align 1 .b8 _ZN41_INTERNAL_37deed83_4_k_cu_f6e46f29_2677084cuda3std6ranges3__45__cpo7advanceE[1];
.global .align 1 .b8 _ZN41_INTERNAL_37deed83_4_k_cu_f6e46f29_2677084cuda3std6ranges3__45__cpo9iter_swapE[1];
.global .align 1 .b8 _ZN41_INTERNAL_37deed83_4_k_cu_f6e46f29_2677084cuda3std6ranges3__45__cpo4nextE[1];
.global .align 1 .b8 _ZN41_INTERNAL_37deed83_4_k_cu_f6e46f29_2677084cuda3std6ranges3__45__cpo4prevE[1];
.global .align 1 .b8 _ZN41_INTERNAL_37deed83_4_k_cu_f6e46f29_2677084cuda3std6ranges3__45__cpo4dataE[1];
.global .align 1 .b8 _ZN41_INTERNAL_37deed83_4_k_cu_f6e46f29_2677084cuda3std6ranges3__45__cpo5cdataE[1];
.global .align 1 .b8 _ZN41_INTERNAL_37deed83_4_k_cu_f6e46f29_2677084cuda3std6ranges3__45__cpo4sizeE[1];
.global .align 1 .b8 _ZN41_INTERNAL_37deed83_4_k_cu_f6e46f29_2677084cuda3std6ranges3__45__cpo5ssizeE[1];
.global .align 1 .b8 _ZN41_INTERNAL_37deed83_4_k_cu_f6e46f29_2677084cuda3std6ranges3__45__cpo8distanceE[1];
.global .align 1 .b8 _ZN41_INTERNAL_37deed83_4_k_cu_f6e46f29_2677086thrust24THRUST_300001_SM_1000_NS8cuda_cub3parE[1];
.global .align 1 .b8 _ZN41_INTERNAL_37deed83_4_k_cu_f6e46f29_2677086thrust24THRUST_300001_SM_1000_NS8cuda_cub10par_nosyncE[1];
.global .align 1 .b8 _ZN41_INTERNAL_37deed83_4_k_cu_f6e46f29_2677086thrust24THRUST_300001_SM_1000_NS6system6detail10sequential3seqE[1];
.global .align 1 .b8 _ZN41_INTERNAL_37deed83_4_k_cu_f6e46f29_2677086thrust24THRUST_300001_SM_1000_NS6system3cpp3parE[1];
.global .align 1 .b8 _ZN41_INTERNAL_37deed83_4_k_cu_f6e46f29_2677086thrust24THRUST_300001_SM_1000_NS12placeholders2_1E[1];
.global .align 1 .b8 _ZN41_INTERNAL_37deed83_4_k_cu_f6e46f29_2677086thrust24THRUST_300001_SM_1000_NS12placeholders2_2E[1];
.global .align 1 .b8 _ZN41_INTERNAL_37deed83_4_k_cu_f6e46f29_2677086thrust24THRUST_300001_SM_1000_NS12placeholders2_3E[1];
.global .align 1 .b8 _ZN41_INTERNAL_37deed83_4_k_cu_f6e46f29_2677086thrust24THRUST_300001_SM_1000_NS12placeholders2_4E[1];
.global .align 1 .b8 _ZN41_INTERNAL_37deed83_4_k_cu_f6e46f29_2677086thrust24THRUST_300001_SM_1000_NS12placeholders2_5E[1];
.global .align 1 .b8 _ZN41_INTERNAL_37deed83_4_k_cu_f6e46f29_2677086thrust24THRUST_300001_SM_1000_NS12placeholders2_6E[1];
.global .align 1 .b8 _ZN41_INTERNAL_37deed83_4_k_cu_f6e46f29_2677086thrust24THRUST_300001_SM_1000_NS12placeholders2_7E[1];
.global .align 1 .b8 _ZN41_INTERNAL_37deed83_4_k_cu_f6e46f29_2677086thrust24THRUST_300001_SM_1000_NS12placeholders2_8E[1];
.global .align 1 .b8 _ZN41_INTERNAL_37deed83_4_k_cu_f6e46f29_2677086thrust24THRUST_300001_SM_1000_NS12placeholders2_9E[1];
.global .align 1 .b8 _ZN41_INTERNAL_37deed83_4_k_cu_f6e46f29_2677086thrust24THRUST_300001_SM_1000_NS12placeholders3_10E[1];
.global .align 1 .b8 _ZN41_INTERNAL_37deed83_4_k_cu_f6e46f29_2677086thrust24THRUST_300001_SM_1000_NS3seqE[1];
.global .align 1 .b8 _ZN41_INTERNAL_37deed83_4_k_cu_f6e46f29_2677086thrust24THRUST_300001_SM_1000_NS6deviceE[1];

.visible .entry _ZN3cub18CUB_300001_SM_10006detail11EmptyKernelIvEEvv()
{


	ret;

}


// ===== COMPILED SASS (sm_100) =====

	.target	sm_100

	.elftype	@"ET_EXEC"


//--------------------- .note.nv.tkinfo           --------------------------
	.section	.note.nv.tkinfo,"",@"SHT_NOTE"
	.sectionflags	@"SHF_NOTE_NV_TKINFO"
	.tkinfo
        /*0018*/ 	.word	0x00000002
        /*0030*/ 	.string	""
        /*0030*/ 	.string	"ptxas"
        /*0030*/ 	.string	"Cuda compilation tools, release 13.0, V13.0.88"
        /*0030*/ 	.string	"Build cuda_13.0.r13.0/compiler.36424714_0"
        /*0030*/ 	.string	"-arch sm_100 -m 64 "



//--------------------- .note.nv.cuinfo           --------------------------
	.section	.note.nv.cuinfo,"",@"SHT_NOTE"
	.sectionflags	@"SHF_NOTE_NV_CUINFO"
        /*0018*/ 	.short	0x0002
        /*001a*/ 	.short	0x0064
        /*001c*/ 	.short	0x0082
	.zero		2


//--------------------- .nv.info                  --------------------------
	.section	.nv.info,"",@"SHT_CUDA_INFO"
	.align	4


	//----- nvinfo : EIATTR_REGCOUNT
	.align		4
        /*0000*/ 	.byte	0x04, 0x2f
        /*0002*/ 	.short	(.L_46 - .L_45)
	.align		4
.L_45:
        /*0004*/ 	.word	index@(_ZN3cub18CUB_300001_SM_10006detail11EmptyKernelIvEEvv)
        /*0008*/ 	.word	0x00000004


	//----- nvinfo : EIATTR_FRAME_SIZE
	.align		4
.L_46:
        /*000c*/ 	.byte	0x04, 0x11
        /*000e*/ 	.short	(.L_48 - .L_47)
	.align		4
.L_47:
        /*0010*/ 	.word	index@(_ZN3cub18CUB_300001_SM_10006detail11EmptyKernelIvEEvv)
        /*0014*/ 	.word	0x00000000


	//----- nvinfo : EIATTR_MIN_STACK_SIZE
	.align		4
.L_48:
        /*0018*/ 	.byte	0x04, 0x12
        /*001a*/ 	.short	(.L_50 - .L_49)
	.align		4
.L_49:
        /*001c*/ 	.word	index@(_ZN3cub18CUB_300001_SM_10006detail11EmptyKernelIvEEvv)
        /*0020*/ 	.word	0x00000000
.L_50:


//--------------------- .nv.compat                --------------------------
	.section	.nv.compat,"",@"SHT_CUDA_COMPAT_INFO"
	.align	4
        /*0000*/ 	.byte	0x02, 0x09, 0x00, 0x00, 0x02, 0x02, 0x01, 0x00, 0x02, 0x05, 0x05, 0x00, 0x03, 0x07, 0x01, 0x01
        /*0010*/ 	.byte	0x02, 0x03, 0x00, 0x00, 0x02, 0x06, 0x01, 0x00, 0x04, 0x0b, 0x08, 0x00, 0x09, 0x00, 0x00, 0x00
        /*0020*/ 	.byte	0x00, 0x00, 0x00, 0x00


//--------------------- .nv.info._ZN3cub18CUB_300001_SM_10006detail11EmptyKernelIvEEvv --------------------------
	.section	.nv.info._ZN3cub18CUB_300001_SM_10006detail11EmptyKernelIvEEvv,"",@"SHT_CUDA_INFO"
	.sectionflags	@""
	.align	4


	//----- nvinfo : EIATTR_CUDA_API_VERSION
	.align		4
        /*0000*/ 	.byte	0x04, 0x37
        /*0002*/ 	.short	(.L_52 - .L_51)
.L_51:
        /*0004*/ 	.word	0x00000082


	//----- nvinfo : EIATTR_SPARSE_MMA_MASK
	.align		4
.L_52:
        /*0008*/ 	.byte	0x03, 0x50
        /*000a*/ 	.short	0x0000


	//----- nvinfo : EIATTR_MAXREG_COUNT
	.align		4
        /*000c*/ 	.byte	0x03, 0x1b
        /*000e*/ 	.short	0x00ff


	//----- nvinfo : EIATTR_MERCURY_ISA_VERSION
	.align		4
        /*0010*/ 	.byte	0x03, 0x5f
        /*0012*/ 	.short	0x0101


	//----- nvinfo : EIATTR_VRC_CTA_INIT_COUNT
	.align		4
        /*0014*/ 	.byte	0x02, 0x4a
	.zero		1
	.zero		1


	//----- nvinfo : EIATTR_EXIT_INSTR_OFFSETS
	.align		4
        /*0018*/ 	.byte	0x04, 0x1c
        /*001a*/ 	.short	(.L_54 - .L_53)


	//   ....[0]....
.L_53:
        /*001c*/ 	.word	0x00000010


	//----- nvinfo : EIATTR_SW_WAR
	.align		4
.L_54:
        /*0020*/ 	.byte	0x04, 0x36
        /*0022*/ 	.short	(.L_56 - .L_55)
.L_55:
        /*0024*/ 	.word	0x00000008
.L_56:


//--------------------- .nv.callgraph             --------------------------
	.section	.nv.callgraph,"",@"SHT_CUDA_CALLGRAPH"
	.align	4
	.sectionentsize	8
	.align		4
        /*0000*/ 	.word	0x00000000
	.align		4
        /*0004*/ 	.word	0xffffffff
	.align		4
        /*0008*/ 	.word	0x00000000
	.align		4
        /*000c*/ 	.word	0xfffffffe
	.align		4
        /*0010*/ 	.word	0x00000000
	.align		4
        /*0014*/ 	.word	0xfffffffd
	.align		4
        /*0018*/ 	.word	0x00000000
	.align		4
        /*001c*/ 	.word	0xfffffffc


//--------------------- .nv.constant4             --------------------------
	.section	.nv.constant4,"a",@progbits
	.align	8
	.align		8
.nv.constant4:
        /*0000*/ 	.dword	_ZN41_INTERNAL_37deed83_4_k_cu_f6e46f29_2681824cuda3std3__45__cpo5beginE
	.align		8
        /*0008*/ 	.dword	_ZN41_INTERNAL_37deed83_4_k_cu_f6e46f29_2681824cuda3std3__45__cpo3endE
	.align		8
        /*0010*/ 	.dword	_ZN41_INTERNAL_37deed83_4_k_cu_f6e46f29_2681824cuda3std3__45__cpo6cbeginE
	.align		8
        /*0018*/ 	.dword	_ZN41_INTERNAL_37deed83_4_k_cu_f6e46f29_2681824cuda3std3__45__cpo4cendE
	.align		8
        /*0020*/ 	.dword	_ZN41_INTERNAL_37deed83_4_k_cu_f6e46f29_2681824cuda3std3__45__cpo6rbeginE
	.align		8
        /*0028*/ 	.dword	_ZN41_INTERNAL_37deed83_4_k_cu_f6e46f29_2681824cuda3std3__45__cpo4rendE
	.align		8
        /*0030*/ 	.dword	_ZN41_INTERNAL_37deed83_4_k_cu_f6e46f29_2681824cuda3std3__45__cpo7crbeginE
	.align		8
        /*0038*/ 	.dword	_ZN41_INTERNAL_37deed83_4_k_cu_f6e46f29_2681824cuda3std3__45__cpo5crendE
	.align		8
        /*0040*/ 	.dword	_ZN41_INTERNAL_37deed83_4_k_cu_f6e46f29_2681824cuda3std3__443_GLOBAL__N__37deed83_4_k_cu_f6e46f29_2681826ignoreE
	.align		8
        /*0048*/ 	.dword	_ZN41_INTERNAL_37deed83_4_k_cu_f6e46f29_2681824cuda3std3__419piecewise_constructE
	.align		8
        /*0050*/ 	.dword	_ZN41_INTERNAL_37deed83_4_k_cu_f6e46f29_2681824cuda3std3__48in_placeE
	.align		8
        /*0058*/ 	.dword	_ZN41_INTERNAL_37deed83_4_k_cu_f6e46f29_2681824cuda3std3__420unreachable_sentinelE
	.align		8
        /*0060*/ 	.dword	_ZN41_INTERNAL_37deed83_4_k_cu_f6e46f29_2681824cuda3std3__47nulloptE
	.align		8
        /*0068*/ 	.dword	_ZN41_INTERNAL_37deed83_4_k_cu_f6e46f29_2681824cuda3std3__48unexpectE
	.align		8
        /*0070*/ 	.dword	_ZN41_INTERNAL_37deed83_4_k_cu_f6e46f29_2681824cuda3std6ranges3__45__cpo4swapE
	.align		8
        /*0078*/ 	.dword	_ZN41_INTERNAL_37deed83_4_k_cu_f6e46f29_2681824cuda3std6ranges3__45__cpo9iter_moveE
	.align		8
        /*0080*/ 	.dword	_ZN41_INTERNAL_37deed83_4_k_cu_f6e46f29_2681824cuda3std6ranges3__45__cpo5beginE
	.align		8
        /*0088*/ 	.dword	_ZN41_INTERNAL_37deed83_4_k_cu_f6e46f29_2681824cuda3std6ranges3__45__cpo3endE
	.align		8
        /*0090*/ 	.dword	_ZN41_INTERNAL_37deed83_4_k_cu_f6e46f29_2681824cuda3std6ranges3__45__cpo6cbeginE
	.align		8
        /*0098*/ 	.dword	_ZN41_INTERNAL_37deed83_4_k_cu_f6e46f29_2681824cuda3std6ranges3__45__cpo4cendE
	.align		8
        /*00a0*/ 	.dword	_ZN41_INTERNAL_37deed83_4_k_cu_f6e46f29_2681824cuda3std6ranges3__45__cpo7advanceE
	.align		8
        /*00a8*/ 	.dword	_ZN41_INTERNAL_37deed83_4_k_cu_f6e46f29_2681824cuda3std6ranges3__45__cpo9iter_swapE
	.align		8
        /*00b0*/ 	.dword	_ZN41_INTERNAL_37deed83_4_k_cu_f6e46f29_2681824cuda3std6ranges3__45__cpo4nextE
	.align		8
        /*00b8*/ 	.dword	_ZN41_INTERNAL_37deed83_4_k_cu_f6e46f29_2681824cuda3std6ranges3__45__cpo4prevE
	.align		8
        /*00c0*/ 	.dword	_ZN41_INTERNAL_37deed83_4_k_cu_f6e46f29_2681824cuda3std6ranges3__45__cpo4dataE
	.align		8
        /*00c8*/ 	.dword	_ZN41_INTERNAL_37deed83_4_k_cu_f6e46f29_2681824cuda3std6ranges3__45__cpo5cdataE
	.align		8
        /*00d0*/ 	.dword	_ZN41_INTERNAL_37deed83_4_k_cu_f6e46f29_2681824cuda3std6ranges3__45__cpo4sizeE
	.align		8
        /*00d8*/ 	.dword	_ZN41_INTERNAL_37deed83_4_k_cu_f6e46f29_2681824cuda3std6ranges3__45__cpo5ssizeE
	.align		8
        /*00e0*/ 	.dword	_ZN41_INTERNAL_37deed83_4_k_cu_f6e46f29_2681824cuda3std6ranges3__45__cpo8distanceE
	.align		8
        /*00e8*/ 	.dword	_ZN41_INTERNAL_37deed83_4_k_cu_f6e46f29_2681826thrust24THRUST_300001_SM_1000_NS8cuda_cub3parE
	.align		8
        /*00f0*/ 	.dword	_ZN41_INTERNAL_37deed83_4_k_cu_f6e46f29_2681826thrust24THRUST_300001_SM_1000_NS8cuda_cub10par_nosyncE
	.align		8
        /*00f8*/ 	.dword	_ZN41_INTERNAL_37deed83_4_k_cu_f6e46f29_2681826thrust24THRUST_300001_SM_1000_NS6system6detail10sequential3seqE
	.align		8
        /*0100*/ 	.dword	_ZN41_INTERNAL_37deed83_4_k_cu_f6e46f29_2681826thrust24THRUST_300001_SM_1000_NS6system3cpp3parE
	.align		8
        /*0108*/ 	.dword	_ZN41_INTERNAL_37deed83_4_k_cu_f6e46f29_2681826thrust24THRUST_300001_SM_1000_NS12placeholders2_1E
	.align		8
        /*0110*/ 	.dword	_ZN41_INTERNAL_37deed83_4_k_cu_f6e46f29_2681826thrust24THRUST_300001_SM_1000_NS12placeholders2_2E
	.align		8
        /*0118*/ 	.dword	_ZN41_INTERNAL_37deed83_4_k_cu_f6e46f29_2681826thrust24THRUST_300001_SM_1000_NS12placeholders2_3E
	.align		8
        /*0120*/ 	.dword	_ZN41_INTERNAL_37deed83_4_k_cu_f6e46f29_2681826thrust24THRUST_300001_SM_1000_NS12placeholders2_4E
	.align		8
        /*0128*/ 	.dword	_ZN41_INTERNAL_37deed83_4_k_cu_f6e46f29_2681826thrust24THRUST_300001_SM_1000_NS12placeholders2_5E
	.align		8
        /*0130*/ 	.dword	_ZN41_INTERNAL_37deed83_4_k_cu_f6e46f29_2681826thrust24THRUST_300001_SM_1000_NS12placeholders2_6E
	.align		8
        /*0138*/ 	.dword	_ZN41_INTERNAL_37deed83_4_k_cu_f6e46f29_2681826thrust24THRUST_300001_SM_1000_NS12placeholders2_7E
	.align		8
        /*0140*/ 	.dword	_ZN41_INTERNAL_37deed83_4_k_cu_f6e46f29_2681826thrust24THRUST_300001_SM_1000_NS12placeholders2_8E
	.align		8
        /*0148*/ 	.dword	_ZN41_INTERNAL_37deed83_4_k_cu_f6e46f29_2681826thrust24THRUST_300001_SM_1000_NS12placeholders2_9E
	.align		8
        /*0150*/ 	.dword	_ZN41_INTERNAL_37deed83_4_k_cu_f6e46f29_2681826thrust24THRUST_300001_SM_1000_NS12placeholders3_10E
	.align		8
        /*0158*/ 	.dword	_ZN41_INTERNAL_37deed83_4_k_cu_f6e46f29_2681826thrust24THRUST_300001_SM_1000_NS3seqE
	.align		8
        /*0160*/ 	.dword	_ZN41_INTERNAL_37deed83_4_k_cu_f6e46f29_2681826thrust24THRUST_300001_SM_1000_NS6deviceE


//--------------------- .text._ZN3cub18CUB_300001_SM_10006detail11EmptyKernelIvEEvv --------------------------
	.section	.text._ZN3cub18CUB_300001_SM_10006detail11EmptyKernelIvEEvv,"ax",@progbits
	.align	128
        .global         _ZN3cub18CUB_300001_SM_10006detail11EmptyKernelIvEEvv
        .type           _ZN3cub18CUB_300001_SM_10006detail11EmptyKernelIvEEvv,@function
        .size           _ZN3cub18CUB_300001_SM_10006detail11EmptyKernelIvEEvv,(.L_x_1 - _ZN3cub18CUB_300001_SM_10006detail11EmptyKernelIvEEvv)
        .other          _ZN3cub18CUB_300001_SM_10006detail11EmptyKernelIvEEvv,@"STO_CUDA_ENTRY STV_DEFAULT"
_ZN3cub18CUB_300001_SM_10006detail11EmptyKernelIvEEvv:
.text._ZN3cub18CUB_300001_SM_10006detail11EmptyKernelIvEEvv:
[----:B------:R-:W-:Y:S01]  /*0000*/  LDC R1, c[0x0][0x37c] ;  /* 0x0000df00ff017b82 */ /* 0x000fe20000000800 */
[----:B------:R-:W-:Y:S05]  /*0010*/  EXIT ;  /* 0x000000000000794d */ /* 0x000fea0003800000 */
.L_x_0:
[----:B------:R-:W-:-:S00]  /*0020*/  BRA `(.L_x_0) ;  /* 0xfffffffc00fc7947 */ /* 0x000fc0000383ffff */
[----:B------:R-:W-:-:S00]  /*0030*/  NOP ;  /* 0x0000000000007918 */ /* 0x000fc00000000000 */
        /* <DEDUP_REMOVED lines=12> */
.L_x_1:


//--------------------- .nv.shared.reserved.0     --------------------------
	.section	.nv.shared.reserved.0,"aw",@nobits
	.weak		__nv_reservedSMEM_offset_0_alias
	.size		__nv_reservedSMEM_offset_0_alias, 0, 64
	.other		__nv_reservedSMEM_offset_0_alias,@"STO_CUDA_RESERVED_SHARED STV_DEFAULT"
__nv_reservedSMEM_offset_0_alias:
	.zero		0
	.zero		64


//--------------------- .nv.global                --------------------------
	.section	.nv.global,"aw",@nobits
.nv.global:
	.type		_ZN41_INTERNAL_37deed83_4_k_cu_f6e46f29_2681826thrust24THRUST_300001_SM_1000_NS12placeholders2_8E,@object
	.size		_ZN41_INTERNAL_37deed83_4_k_cu_f6e46f29_2681826thrust24THRUST_300001_SM_1000_NS12placeholders2_8E,(_ZN41_INTERNAL_37deed83_4_k_cu_f6e46f29_2681824cuda3std3__443_GLOBAL__N__37deed83_4_k_cu_f6e46f29_2681826ignoreE - _ZN41_INTERNAL_37deed83_4_k_cu_f6e46f29_2681826thrust24THRUST_300001_SM_1000_NS12placeholders2_8E)
_ZN41_INTERNAL_37deed83_4_k_cu_f6e46f29_2681826thrust24THRUST_300001_SM_1000_NS12placeholders2_8E:
	.zero		1
	.type		_ZN41_INTERNAL_37deed83_4_k_cu_f6e46f29_2681824cuda3std3__443_GLOBAL__N__37deed83_4_k_cu_f6e46f29_2681826ignoreE,@object
	.size		_ZN41_INTERNAL_37deed83_4_k_cu_f6e46f29_2681824cuda3std3__443_GLOBAL__N__37deed83_4_k_cu_f6e46f29_2681826ignoreE,(_ZN41_INTERNAL_37deed83_4_k_cu_f6e46f29_2681824cuda3std6ranges3__45__cpo4dataE - _ZN41_INTERNAL_37deed83_4_k_cu_f6e46f29_2681824cuda3std3__443_GLOBAL__N__37deed83_4_k_cu_f6e46f29_2681826ignoreE)
_ZN41_INTERNAL_37deed83_4_k_cu_f6e46f29_2681824cuda3std3__443_GLOBAL__N__37deed83_4_k_cu_f6e46f29_2681826ignoreE:
	.zero		1
	.type		_ZN41_INTERNAL_37deed83_4_k_cu_f6e46f29_2681824cuda3std6ranges3__45__cpo4dataE,@object
	.size		_ZN41_INTERNAL_37deed83_4_k_cu_f6e46f29_2681824cuda3std6ranges3__45__cpo4dataE,(_ZN41_INTERNAL_37deed83_4_k_cu_f6e46f29_2681826thrust24THRUST_300001_SM_1000_NS6system3cpp3parE - _ZN41_INTERNAL_37deed83_4_k_cu_f6e46f29_2681824cuda3std6ranges3__45__cpo4dataE)
_ZN41_INTERNAL_37deed83_4_k_cu_f6e46f29_2681824cuda3std6ranges3__45__cpo4dataE:
	.zero		1
	.type		_ZN41_INTERNAL_37deed83_4_k_cu_f6e46f29_2681826thrust24THRUST_300001_SM_1000_NS6system3cpp3parE,@object
	.size		_ZN41_INTERNAL_37deed83_4_k_cu_f6e46f29_2681826thrust24THRUST_300001_SM_1000_NS6system3cpp3parE,(_ZN41_INTERNAL_37deed83_4_k_cu_f6e46f29_2681824cuda3std3__45__cpo5beginE - _ZN41_INTERNAL_37deed83_4_k_cu_f6e46f29_2681826thrust24THRUST_300001_SM_1000_NS6system3cpp3parE)
_ZN41_INTERNAL_37deed83_4_k_cu_f6e46f29_2681826thrust24THRUST_300001_SM_1000_NS6system3cpp3parE:
	.zero		1
	.type		_ZN41_INTERNAL_37deed83_4_k_cu_f6e46f29_2681824cuda3std3__45__cpo5beginE,@object
	.size		_ZN41_INTERNAL_37deed83_4_k_cu_f6e46f29_2681824cuda3std3__45__cpo5beginE,(_ZN41_INTERNAL_37deed83_4_k_cu_f6e46f29_2681824cuda3std6ranges3__45__cpo5beginE - _ZN41_INTERNAL_37deed83_4_k_cu_f6e46f29_2681824cuda3std3__45__cpo5beginE)
_ZN41_INTERNAL_37deed83_4_k_cu_f6e46f29_2681824cuda3std3__45__cpo5beginE:
	.zero		1
	.type		_ZN41_INTERNAL_37deed83_4_k_cu_f6e46f29_2681824cuda3std6ranges3__45__cpo5beginE,@object
	.size		_ZN41_INTERNAL_37deed83_4_k_cu_f6e46f29_2681824cuda3std6ranges3__45__cpo5beginE,(_ZN41_INTERNAL_37deed83_4_k_cu_f6e46f29_2681826thrust24THRUST_300001_SM_1000_NS6deviceE - _ZN41_INTERNAL_37deed83_4_k_cu_f6e46f29_2681824cuda3std6ranges3__45__cpo5beginE)
_ZN41_INTERNAL_37deed83_4_k_cu_f6e46f29_2681824cuda3std6ranges3__45__cpo5beginE:
	.zero		1
	.type		_ZN41_INTERNAL_37deed83_4_k_cu_f6e46f29_2681826thrust24THRUST_300001_SM_1000_NS6deviceE,@object
	.size		_ZN41_INTERNAL_37deed83_4_k_cu_f6e46f29_2681826thrust24THRUST_300001_SM_1000_NS6deviceE,(_ZN41_INTERNAL_37deed83_4_k_cu_f6e46f29_2681824cuda3std3__47nulloptE - _ZN41_INTERNAL_37deed83_4_k_cu_f6e46f29_2681826thrust24THRUST_300001_SM_1000_NS6deviceE)
_ZN41_INTERNAL_37deed83_4_k_cu_f6e46f29_2681826thrust24THRUST_300001_SM_1000_NS6deviceE:
	.zero		1
	.type		_ZN41_INTERNAL_37deed83_4_k_cu_f6e46f29_2681824cuda3std3__47nulloptE,@object
	.size		_ZN41_INTERNAL_37deed83_4_k_cu_f6e46f29_2681824cuda3std3__47nulloptE,(_ZN41_INTERNAL_37deed83_4_k_cu_f6e46f29_2681824cuda3std6ranges3__45__cpo8distanceE - _ZN41_INTERNAL_37deed83_4_k_cu_f6e46f29_2681824cuda3std3__47nulloptE)
_ZN41_INTERNAL_37deed83_4_k_cu_f6e46f29_2681824cuda3std3__47nulloptE:
	.zero		1
	.type		_ZN41_INTERNAL_37deed83_4_k_cu_f6e46f29_2681824cuda3std6ranges3__45__cpo8distanceE,@object
	.size		_ZN41_INTERNAL_37deed83_4_k_cu_f6e46f29_2681824cuda3std6ranges3__45__cpo8distanceE,(_ZN41_INTERNAL_37deed83_4_k_cu_f6e46f29_2681826thrust24THRUST_300001_SM_1000_NS12placeholders2_4E - _ZN41_INTERNAL_37deed83_4_k_cu_f6e46f29_2681824cuda3std6ranges3__45__cpo8distanceE)
_ZN41_INTERNAL_37deed83_4_k_cu_f6e46f29_2681824cuda3std6ranges3__45__cpo8distanceE:
	.zero		1
	.type		_ZN41_INTERNAL_37deed83_4_k_cu_f6e46f29_2681826thrust24THRUST_300001_SM_1000_NS12placeholders2_4E,@object
	.size		_ZN41_INTERNAL_37deed83_4_k_cu_f6e46f29_2681826thrust24THRUST_300001_SM_1000_NS12placeholders2_4E,(_ZN41_INTERNAL_37deed83_4_k_cu_f6e46f29_2681824cuda3std3__45__cpo6rbeginE - _ZN41_INTERNAL_37deed83_4_k_cu_f6e46f29_2681826thrust24THRUST_300001_SM_1000_NS12placeholders2_4E)
_ZN41_INTERNAL_37deed83_4_k_cu_f6e46f29_2681826thrust24THRUST_300001_SM_1000_NS12placeholders2_4E:
	.zero		1
	.type		_ZN41_INTERNAL_37deed83_4_k_cu_f6e46f29_2681824cuda3std3__45__cpo6rbeginE,@object
	.size		_ZN41_INTERNAL_37deed83_4_k_cu_f6e46f29_2681824cuda3std3__45__cpo6rbeginE,(_ZN41_INTERNAL_37deed83_4_k_cu_f6e46f29_2681824cuda3std6ranges3__45__cpo7advanceE - _ZN41_INTERNAL_37deed83_4_k_cu_f6e46f29_2681824cuda3std3__45__cpo6rbeginE)
_ZN41_INTERNAL_37deed83_4_k_cu_f6e46f29_2681824cuda3std3__45__cpo6rbeginE:
	.zero		1
	.type		_ZN41_INTERNAL_37deed83_4_k_cu_f6e46f29_2681824cuda3std6ranges3__45__cpo7advanceE,@object
	.size		_ZN41_INTERNAL_37deed83_4_k_cu_f6e46f29_2681824cuda3std6ranges3__45__cpo7advanceE,(_ZN41_INTERNAL_37deed83_4_k_cu_f6e46f29_2681826thrust24THRUST_300001_SM_1000_NS12placeholders3_10E - _ZN41_INTERNAL_37deed83_4_k_cu_f6e46f29_2681824cuda3std6ranges3__45__cpo7advanceE)
_ZN41_INTERNAL_37deed83_4_k_cu_f6e46f29_2681824cuda3std6ranges3__45__cpo7advanceE:
	.zero		1
	.type		_ZN41_INTERNAL_37deed83_4_k_cu_f6e46f29_2681826thrust24THRUST_300001_SM_1000_NS12placeholders3_10E,@object
	.size		_ZN41_INTERNAL_37deed83_4_k_cu_f6e46f29_2681826thrust24THRUST_300001_SM_1000_NS12placeholders3_10E,(_ZN41_INTERNAL_37deed83_4_k_cu_f6e46f29_2681824cuda3std3__48in_placeE - _ZN41_INTERNAL_37deed83_4_k_cu_f6e46f29_2681826thrust24THRUST_300001_SM_1000_NS12placeholders3_10E)
_ZN41_INTERNAL_37deed83_4_k_cu_f6e46f29_2681826thrust24THRUST_300001_SM_1000_NS12placeholders3_10E:
	.zero		1
	.type		_ZN41_INTERNAL_37deed83_4_k_cu_f6e46f29_2681824cuda3std3__48in_placeE,@object
	.size		_ZN41_INTERNAL_37deed83_4_k_cu_f6e46f29_2681824cuda3std3__48in_placeE,(_ZN41_INTERNAL_37deed83_4_k_cu_f6e46f29_2681824cuda3std6ranges3__45__cpo4sizeE - _ZN41_INTERNAL_37deed83_4_k_cu_f6e46f29_2681824cuda3std3__48in_placeE)
_ZN41_INTERNAL_37deed83_4_k_cu_f6e46f29_2681824cuda3std3__48in_placeE:
	.zero		1
	.type		_ZN41_INTERNAL_37deed83_4_k_cu_f6e46f29_2681824cuda3std6ranges3__45__cpo4sizeE,@object
	.size		_ZN41_INTERNAL_37deed83_4_k_cu_f6e46f29_2681824cuda3std6ranges3__45__cpo4sizeE,(_ZN41_INTERNAL_37deed83_4_k_cu_f6e46f29_2681826thrust24THRUST_300001_SM_1000_NS12placeholders2_2E - _ZN41_INTERNAL_37deed83_4_k_cu_f6e46f29_2681824cuda3std6ranges3__45__cpo4sizeE)
_ZN41_INTERNAL_37deed83_4_k_cu_f6e46f29_2681824cuda3std6ranges3__45__cpo4sizeE:
	.zero		1
	.type		_ZN41_INTERNAL_37deed83_4_k_cu_f6e46f29_2681826thrust24THRUST_300001_SM_1000_NS12placeholders2_2E,@object
	.size		_ZN41_INTERNAL_37deed83_4_k_cu_f6e46f29_2681826thrust24THRUST_300001_SM_1000_NS12placeholders2_2E,(_ZN41_INTERNAL_37deed83_4_k_cu_f6e46f29_2681824cuda3std3__45__cpo6cbeginE - _ZN41_INTERNAL_37deed83_4_k_cu_f6e46f29_2681826thrust24THRUST_300001_SM_1000_NS12placeholders2_2E)
_ZN41_INTERNAL_37deed83_4_k_cu_f6e46f29_2681826thrust24THRUST_300001_SM_1000_NS12placeholders2_2E:
	.zero		1
	.type		_ZN41_INTERNAL_37deed83_4_k_cu_f6e46f29_2681824cuda3std3__45__cpo6cbeginE,@object
	.size		_ZN41_INTERNAL_37deed83_4_k_cu_f6e46f29_2681824cuda3std3__45__cpo6cbeginE,(_ZN41_INTERNAL_37deed83_4_k_cu_f6e46f29_2681824cuda3std6ranges3__45__cpo6cbeginE - _ZN41_INTERNAL_37deed83_4_k_cu_f6e46f29_2681824cuda3std3__45__cpo6cbeginE)
_ZN41_INTERNAL_37deed83_4_k_cu_f6e46f29_2681824cuda3std3__45__cpo6cbeginE:
	.zero		1
	.type		_ZN41_INTERNAL_37deed83_4_k_cu_f6e46f29_2681824cuda3std6ranges3__45__cpo6cbeginE,@object
	.size		_ZN41_INTERNAL_37deed83_4_k_cu_f6e46f29_2681824cuda3std6ranges3__45__cpo6cbeginE,(_ZN41_INTERNAL_37deed83_4_k_cu_f6e46f29_2681826thrust24THRUST_300001_SM_1000_NS12placeholders2_6E - _ZN41_INTERNAL_37deed83_4_k_cu_f6e46f29_2681824cuda3std6ranges3__45__cpo6cbeginE)
_ZN41_INTERNAL_37deed83_4_k_cu_f6e46f29_2681824cuda3std6ranges3__45__cpo6cbeginE:
	.zero		1
	.type		_ZN41_INTERNAL_37deed83_4_k_cu_f6e46f29_2681826thrust24THRUST_300001_SM_1000_NS12placeholders2_6E,@object
	.size		_ZN41_INTERNAL_37deed83_4_k_cu_f6e46f29_2681826thrust24THRUST_300001_SM_1000_NS12placeholders2_6E,(_ZN41_INTERNAL_37deed83_4_k_cu_f6e46f29_2681824cuda3std3__45__cpo7crbeginE - _ZN41_INTERNAL_37deed83_4_k_cu_f6e46f29_2681826thrust24THRUST_300001_SM_1000_NS12placeholders2_6E)
_ZN41_INTERNAL_37deed83_4_k_cu_f6e46f29_2681826thrust24THRUST_300001_SM_1000_NS12placeholders2_6E:
	.zero		1
	.type		_ZN41_INTERNAL_37deed83_4_k_cu_f6e46f29_2681824cuda3std3__45__cpo7crbeginE,@object
	.size		_ZN41_INTERNAL_37deed83_4_k_cu_f6e46f29_2681824cuda3std3__45__cpo7crbeginE,(_ZN41_INTERNAL_37deed83_4_k_cu_f6e46f29_2681824cuda3std6ranges3__45__cpo4nextE - _ZN41_INTERNAL_37deed83_4_k_cu_f6e46f29_2681824cuda3std3__45__cpo7crbeginE)
_ZN41_INTERNAL_37deed83_4_k_cu_f6e46f29_2681824cuda3std3__45__cpo7crbeginE:
	.zero		1
	.type		_ZN41_INTERNAL_37deed83_4_k_cu_f6e46f29_2681824cuda3std6ranges3__45__cpo4nextE,@object
	.size		_ZN41_INTERNAL_37deed83_4_k_cu_f6e46f29_2681824cuda3std6ranges3__45__cpo4nextE,(_ZN41_INTERNAL_37deed83_4_k_cu_f6e46f29_2681824cuda3std6ranges3__45__cpo4swapE - _ZN41_INTERNAL_37deed83_4_k_cu_f6e46f29_2681824cuda3std6ranges3__45__cpo4nextE)
_ZN41_INTERNAL_37deed83_4_k_cu_f6e46f29_2681824cuda3std6ranges3__45__cpo4nextE:
	.zero		1
	.type		_ZN41_INTERNAL_37deed83_4_k_cu_f6e46f29_2681824cuda3std6ranges3__45__cpo4swapE,@object
	.size		_ZN41_INTERNAL_37deed83_4_k_cu_f6e46f29_2681824cuda3std6ranges3__45__cpo4swapE,(_ZN41_INTERNAL_37deed83_4_k_cu_f6e46f29_2681826thrust24THRUST_300001_SM_1000_NS8cuda_cub10par_nosyncE - _ZN41_INTERNAL_37deed83_4_k_cu_f6e46f29_2681824cuda3std6ranges3__45__cpo4swapE)
_ZN41_INTERNAL_37deed83_4_k_cu_f6e46f29_2681824cuda3std6ranges3__45__cpo4swapE:
	.zero		1
	.type		_ZN41_INTERNAL_37deed83_4_k_cu_f6e46f29_2681826thrust24THRUST_300001_SM_1000_NS8cuda_cub10par_nosyncE,@object
	.size		_ZN41_INTERNAL_37deed83_4_k_cu_f6e46f29_2681826thrust24THRUST_300001_SM_1000_NS8cuda_cub10par_nosyncE,(_ZN41_INTERNAL_37deed83_4_k_cu_f6e46f29_2681826thrust24THRUST_300001_SM_1000_NS3seqE - _ZN41_INTERNAL_37deed83_4_k_cu_f6e46f29_2681826thrust24THRUST_300001_SM_1000_NS8cuda_cub10par_nosyncE)
_ZN41_INTERNAL_37deed83_4_k_cu_f6e46f29_2681826thrust24THRUST_300001_SM_1000_NS8cuda_cub10par_nosyncE:
	.zero		1
	.type		_ZN41_INTERNAL_37deed83_4_k_cu_f6e46f29_2681826thrust24THRUST_300001_SM_1000_NS3seqE,@object
	.size		_ZN41_INTERNAL_37deed83_4_k_cu_f6e46f29_2681826thrust24THRUST_300001_SM_1000_NS3seqE,(_ZN41_INTERNAL_37deed83_4_k_cu_f6e46f29_2681824cuda3std3__420unreachable_sentinelE - _ZN41_INTERNAL_37deed83_4_k_cu_f6e46f29_2681826thrust24THRUST_300001_SM_1000_NS3seqE)
_ZN41_INTERNAL_37deed83_4_k_cu_f6e46f29_2681826thrust24THRUST_300001_SM_1000_NS3seqE:
	.zero		1
	.type		_ZN41_INTERNAL_37deed83_4_k_cu_f6e46f29_2681824cuda3std3__420unreachable_sentinelE,@object
	.size		_ZN41_INTERNAL_37deed83_4_k_cu_f6e46f29_2681824cuda3std3__420unreachable_sentinelE,(_ZN41_INTERNAL_37deed83_4_k_cu_f6e46f29_2681824cuda3std6ranges3__45__cpo5ssizeE - _ZN41_INTERNAL_37deed83_4_k_cu_f6e46f29_2681824cuda3std3__420unreachable_sentinelE)
_ZN41_INTERNAL_37deed83_4_k_cu_f6e46f29_2681824cuda3std3__420unreachable_sentinelE:
	.zero		1
	.type		_ZN41_INTERNAL_37deed83_4_k_cu_f6e46f29_2681824cuda3std6ranges3__45__cpo5ssizeE,@object
	.size		_ZN41_INTERNAL_37deed83_4_k_cu_f6e46f29_2681824cuda3std6ranges3__45__cpo5ssizeE,(_ZN41_INTERNAL_37deed83_4_k_cu_f6e46f29_2681826thrust24THRUST_300001_SM_1000_NS12placeholders2_3E - _ZN41_INTERNAL_37deed83_4_k_cu_f6e46f29_2681824cuda3std6ranges3__45__cpo5ssizeE)
_ZN41_INTERNAL_37deed83_4_k_cu_f6e46f29_2681824cuda3std6ranges3__45__cpo5ssizeE:
	.zero		1
	.type		_ZN41_INTERNAL_37deed83_4_k_cu_f6e46f29_2681826thrust24THRUST_300001_SM_1000_NS12placeholders2_3E,@object
	.size		_ZN41_INTERNAL_37deed83_4_k_cu_f6e46f29_2681826thrust24THRUST_300001_SM_1000_NS12placeholders2_3E,(_ZN41_INTERNAL_37deed83_4_k_cu_f6e46f29_2681824cuda3std3__45__cpo4cendE - _ZN41_INTERNAL_37deed83_4_k_cu_f6e46f29_2681826thrust24THRUST_300001_SM_1000_NS12placeholders2_3E)
_ZN41_INTERNAL_37deed83_4_k_cu_f6e46f29_2681826thrust24THRUST_300001_SM_1000_NS12placeholders2_3E:
	.zero		1
	.type		_ZN41_INTERNAL_37deed83_4_k_cu_f6e46f29_2681824cuda3std3__45__cpo4cendE,@object
	.size		_ZN41_INTERNAL_37deed83_4_k_cu_f6e46f29_2681824cuda3std3__45__cpo4cendE,(_ZN41_INTERNAL_37deed83_4_k_cu_f6e46f29_2681824cuda3std6ranges3__45__cpo4cendE - _ZN41_INTERNAL_37deed83_4_k_cu_f6e46f29_2681824cuda3std3__45__cpo4cendE)
_ZN41_INTERNAL_37deed83_4_k_cu_f6e46f29_2681824cuda3std3__45__cpo4cendE:
	.zero		1
	.type		_ZN41_INTERNAL_37deed83_4_k_cu_f6e46f29_2681824cuda3std6ranges3__45__cpo4cendE,@object
	.size		_ZN41_INTERNAL_37deed83_4_k_cu_f6e46f29_2681824cuda3std6ranges3__45__cpo4cendE,(_ZN41_INTERNAL_37deed83_4_k_cu_f6e46f29_2681826thrust24THRUST_300001_SM_1000_NS12placeholders2_7E - _ZN41_INTERNAL_37deed83_4_k_cu_f6e46f29_2681824cuda3std6ranges3__45__cpo4cendE)
_ZN41_INTERNAL_37deed83_4_k_cu_f6e46f29_2681824cuda3std6ranges3__45__cpo4cendE:
	.zero		1
	.type		_ZN41_INTERNAL_37deed83_4_k_cu_f6e46f29_2681826thrust24THRUST_300001_SM_1000_NS12placeholders2_7E,@object
	.size		_ZN41_INTERNAL_37deed83_4_k_cu_f6e46f29_2681826thrust24THRUST_300001_SM_1000_NS12placeholders2_7E,(_ZN41_INTERNAL_37deed83_4_k_cu_f6e46f29_2681824cuda3std3__45__cpo5crendE - _ZN41_INTERNAL_37deed83_4_k_cu_f6e46f29_2681826thrust24THRUST_300001_SM_1000_NS12placeholders2_7E)
_ZN41_INTERNAL_37deed83_4_k_cu_f6e46f29_2681826thrust24THRUST_300001_SM_1000_NS12placeholders2_7E:
	.zero		1
	.type		_ZN41_INTERNAL_37deed83_4_k_cu_f6e46f29_2681824cuda3std3__45__cpo5crendE,@object
	.size		_ZN41_INTERNAL_37deed83_4_k_cu_f6e46f29_2681824cuda3std3__45__cpo5crendE,(_ZN41_INTERNAL_37deed83_4_k_cu_f6e46f29_2681824cuda3std6ranges3__45__cpo4prevE - _ZN41_INTERNAL_37deed83_4_k_cu_f6e46f29_2681824cuda3std3__45__cpo5crendE)
_ZN41_INTERNAL_37deed83_4_k_cu_f6e46f29_2681824cuda3std3__45__cpo5crendE:
	.zero		1
	.type		_ZN41_INTERNAL_37deed83_4_k_cu_f6e46f29_2681824cuda3std6ranges3__45__cpo4prevE,@object
	.size		_ZN41_INTERNAL_37deed83_4_k_cu_f6e46f29_2681824cuda3std6ranges3__45__cpo4prevE,(_ZN41_INTERNAL_37deed83_4_k_cu_f6e46f29_2681824cuda3std6ranges3__45__cpo9iter_moveE - _ZN41_INTERNAL_37deed83_4_k_cu_f6e46f29_2681824cuda3std6ranges3__45__cpo4prevE)
_ZN41_INTERNAL_37deed83_4_k_cu_f6e46f29_2681824cuda3std6ranges3__45__cpo4prevE:
	.zero		1
	.type		_ZN41_INTERNAL_37deed83_4_k_cu_f6e46f29_2681824cuda3std6ranges3__45__cpo9iter_moveE,@object
	.size		_ZN41_INTERNAL_37deed83_4_k_cu_f6e46f29_2681824cuda3std6ranges3__45__cpo9iter_moveE,(_ZN41_INTERNAL_37deed83_4_k_cu_f6e46f29_2681826thrust24THRUST_300001_SM_1000_NS6system6detail10sequential3seqE - _ZN41_INTERNAL_37deed83_4_k_cu_f6e46f29_2681824cuda3std6ranges3__45__cpo9iter_moveE)
_ZN41_INTERNAL_37deed83_4_k_cu_f6e46f29_2681824cuda3std6ranges3__45__cpo9iter_moveE:
	.zero		1
	.type		_ZN41_INTERNAL_37deed83_4_k_cu_f6e46f29_2681826thrust24THRUST_300001_SM_1000_NS6system6detail10sequential3seqE,@object
	.size		_ZN41_INTERNAL_37deed83_4_k_cu_f6e46f29_2681826thrust24THRUST_300001_SM_1000_NS6system6detail10sequential3seqE,(_ZN41_INTERNAL_37deed83_4_k_cu_f6e46f29_2681826thrust24THRUST_300001_SM_1000_NS12placeholders2_9E - _ZN41_INTERNAL_37deed83_4_k_cu_f6e46f29_2681826thrust24THRUST_300001_SM_1000_NS6system6detail10sequential3seqE)
_ZN41_INTERNAL_37deed83_4_k_cu_f6e46f29_2681826thrust24THRUST_300001_SM_1000_NS6system6detail10sequential3seqE:
	.zero		1
	.type		_ZN41_INTERNAL_37deed83_4_k_cu_f6e46f29_2681826thrust24THRUST_300001_SM_1000_NS12placeholders2_9E,@object
	.size		_ZN41_INTERNAL_37deed83_4_k_cu_f6e46f29_2681826thrust24THRUST_300001_SM_1000_NS12placeholders2_9E,(_ZN41_INTERNAL_37deed83_4_k_cu_f6e46f29_2681824cuda3std3__419piecewise_constructE - _ZN41_INTERNAL_37deed83_4_k_cu_f6e46f29_2681826thrust24THRUST_300001_SM_1000_NS12placeholders2_9E)
_ZN41_INTERNAL_37deed83_4_k_cu_f6e46f29_2681826thrust24THRUST_300001_SM_1000_NS12placeholders2_9E:
	.zero		1
	.type		_ZN41_INTERNAL_37deed83_4_k_cu_f6e46f29_2681824cuda3std3__419piecewise_constructE,@object
	.size		_ZN41_INTERNAL_37deed83_4_k_cu_f6e46f29_2681824cuda3std3__419piecewise_constructE,(_ZN41_INTERNAL_37deed83_4_k_cu_f6e46f29_2681824cuda3std6ranges3__45__cpo5cdataE - _ZN41_INTERNAL_37deed83_4_k_cu_f6e46f29_2681824cuda3std3__419piecewise_constructE)
_ZN41_INTERNAL_37deed83_4_k_cu_f6e46f29_2681824cuda3std3__419piecewise_constructE:
	.zero		1
	.type		_ZN41_INTERNAL_37deed83_4_k_cu_f6e46f29_2681824cuda3std6ranges3__45__cpo5cdataE,@object
	.size		_ZN41_INTERNAL_37deed83_4_k_cu_f6e46f29_2681824cuda3std6ranges3__45__cpo5cdataE,(_ZN41_INTERNAL_37deed83_4_k_cu_f6e46f29_2681826thrust24THRUST_300001_SM_1000_NS12placeholders2_1E - _ZN41_INTERNAL_37deed83_4_k_cu_f6e46f29_2681824cuda3std6ranges3__45__cpo5cdataE)
_ZN41_INTERNAL_37deed83_4_k_cu_f6e46f29_2681824cuda3std6ranges3__45__cpo5cdataE:
	.zero		1
	.type		_ZN41_INTERNAL_37deed83_4_k_cu_f6e46f29_2681826thrust24THRUST_300001_SM_1000_NS12placeholders2_1E,@object
	.size		_ZN41_INTERNAL_37deed83_4_k_cu_f6e46f29_2681826thrust24THRUST_300001_SM_1000_NS12placeholders2_1E,(_ZN41_INTERNAL_37deed83_4_k_cu_f6e46f29_2681824cuda3std3__45__cpo3endE - _ZN41_INTERNAL_37deed83_4_k_cu_f6e46f29_2681826thrust24THRUST_300001_SM_1000_NS12placeholders2_1E)
_ZN41_INTERNAL_37deed83_4_k_cu_f6e46f29_2681826thrust24THRUST_300001_SM_1000_NS12placeholders2_1E:
	.zero		1
	.type		_ZN41_INTERNAL_37deed83_4_k_cu_f6e46f29_2681824cuda3std3__45__cpo3endE,@object
	.size		_ZN41_INTERNAL_37deed83_4_k_cu_f6e46f29_2681824cuda3std3__45__cpo3endE,(_ZN41_INTERNAL_37deed83_4_k_cu_f6e46f29_2681824cuda3std6ranges3__45__cpo3endE - _ZN41_INTERNAL_37deed83_4_k_cu_f6e46f29_2681824cuda3std3__45__cpo3endE)
_ZN41_INTERNAL_37deed83_4_k_cu_f6e46f29_2681824cuda3std3__45__cpo3endE:
	.zero		1
	.type		_ZN41_INTERNAL_37deed83_4_k_cu_f6e46f29_2681824cuda3std6ranges3__45__cpo3endE,@object
	.size		_ZN41_INTERNAL_37deed83_4_k_cu_f6e46f29_2681824cuda3std6ranges3__45__cpo3endE,(_ZN41_INTERNAL_37deed83_4_k_cu_f6e46f29_2681826thrust24THRUST_300001_SM_1000_NS12placeholders2_5E - _ZN41_INTERNAL_37deed83_4_k_cu_f6e46f29_2681824cuda3std6ranges3__45__cpo3endE)
_ZN41_INTERNAL_37deed83_4_k_cu_f6e46f29_2681824cuda3std6ranges3__45__cpo3endE:
	.zero		1
	.type		_ZN41_INTERNAL_37deed83_4_k_cu_f6e46f29_2681826thrust24THRUST_300001_SM_1000_NS12placeholders2_5E,@object
	.size		_ZN41_INTERNAL_37deed83_4_k_cu_f6e46f29_2681826thrust24THRUST_300001_SM_1000_NS12placeholders2_5E,(_ZN41_INTERNAL_37deed83_4_k_cu_f6e46f29_2681824cuda3std3__45__cpo4rendE - _ZN41_INTERNAL_37deed83_4_k_cu_f6e46f29_2681826thrust24THRUST_300001_SM_1000_NS12placeholders2_5E)
_ZN41_INTERNAL_37deed83_4_k_cu_f6e46f29_2681826thrust24THRUST_300001_SM_1000_NS12placeholders2_5E:
	.zero		1
	.type		_ZN41_INTERNAL_37deed83_4_k_cu_f6e46f29_2681824cuda3std3__45__cpo4rendE,@object
	.size		_ZN41_INTERNAL_37deed83_4_k_cu_f6e46f29_2681824cuda3std3__45__cpo4rendE,(_ZN41_INTERNAL_37deed83_4_k_cu_f6e46f29_2681824cuda3std6ranges3__45__cpo9iter_swapE - _ZN41_INTERNAL_37deed83_4_k_cu_f6e46f29_2681824cuda3std3__45__cpo4rendE)
_ZN41_INTERNAL_37deed83_4_k_cu_f6e46f29_2681824cuda3std3__45__cpo4rendE:
	.zero		1
	.type		_ZN41_INTERNAL_37deed83_4_k_cu_f6e46f29_2681824cuda3std6ranges3__45__cpo9iter_swapE,@object
	.size		_ZN41_INTERNAL_37deed83_4_k_cu_f6e46f29_2681824cuda3std6ranges3__45__cpo9iter_swapE,(_ZN41_INTERNAL_37deed83_4_k_cu_f6e46f29_2681824cuda3std3__48unexpectE - _ZN41_INTERNAL_37deed83_4_k_cu_f6e46f29_2681824cuda3std6ranges3__45__cpo9iter_swapE)
_ZN41_INTERNAL_37deed83_4_k_cu_f6e46f29_2681824cuda3std6ranges3__45__cpo9iter_swapE:
	.zero		1
	.type		_ZN41_INTERNAL_37deed83_4_k_cu_f6e46f29_2681824cuda3std3__48unexpectE,@object
	.size		_ZN41_INTERNAL_37deed83_4_k_cu_f6e46f29_2681824cuda3std3__48unexpectE,(_ZN41_INTERNAL_37deed83_4_k_cu_f6e46f29_2681826thrust24THRUST_300001_SM_1000_NS8cuda_cub3parE - _ZN41_INTERNAL_37deed83_4_k_cu_f6e46f29_2681824cuda3std3__48unexpectE)
_ZN41_INTERNAL_37deed83_4_k_cu_f6e46f29_2681824cuda3std3__48unexpectE:
	.zero		1
	.type		_ZN41_INTERNAL_37deed83_4_k_cu_f6e46f29_2681826thrust24THRUST_300001_SM_1000_NS8cuda_cub3parE,@object
	.size		_ZN41_INTERNAL_37deed83_4_k_cu_f6e46f29_2681826thrust24THRUST_300001_SM_1000_NS8cuda_cub3parE,(.L_29 - _ZN41_INTERNAL_37deed83_4_k_cu_f6e46f29_2681826thrust24THRUST_300001_SM_1000_NS8cuda_cub3parE)
_ZN41_INTERNAL_37deed83_4_k_cu_f6e46f29_2681826thrust24THRUST_300001_SM_1000_NS8cuda_cub3parE:
	.zero		1
.L_29:


//--------------------- .nv.constant0._ZN3cub18CUB_300001_SM_10006detail11EmptyKernelIvEEvv --------------------------
	.section	.nv.constant0._ZN3cub18CUB_300001_SM_10006detail11EmptyKernelIvEEvv,"a",@progbits
	.sectionflags	@""
	.align	4
.nv.constant0._ZN3cub18CUB_300001_SM_10006detail11EmptyKernelIvEEvv:
	.zero		896


//--------------------- SYMBOLS --------------------------

	.type		.nv.reservedSmem.offset0,@object
	.size		.nv.reservedSmem.offset0,0x4
